//
// Generated by NVIDIA NVVM Compiler
//
// Compiler Build ID: CL-36424714
// Cuda compilation tools, release 13.0, V13.0.88
// Based on NVVM 20.0.0
//

.version 9.0
.target sm_100
.address_size 64

	// .globl	_Z12remove_nodesPiS_S_S_PKii

.visible .entry _Z12remove_nodesPiS_S_S_PKii(
	.param .u64 .ptr .align 1 _Z12remove_nodesPiS_S_S_PKii_param_0,
	.param .u64 .ptr .align 1 _Z12remove_nodesPiS_S_S_PKii_param_1,
	.param .u64 .ptr .align 1 _Z12remove_nodesPiS_S_S_PKii_param_2,
	.param .u64 .ptr .align 1 _Z12remove_nodesPiS_S_S_PKii_param_3,
	.param .u64 .ptr .align 1 _Z12remove_nodesPiS_S_S_PKii_param_4,
	.param .u32 _Z12remove_nodesPiS_S_S_PKii_param_5
)
{
	.reg .pred 	%p<22>;
	.reg .b32 	%r<51>;
	.reg .b64 	%rd<30>;

	ld.param.u64 	%rd9, [_Z12remove_nodesPiS_S_S_PKii_param_0];
	ld.param.u64 	%rd10, [_Z12remove_nodesPiS_S_S_PKii_param_2];
	ld.param.u64 	%rd11, [_Z12remove_nodesPiS_S_S_PKii_param_3];
	ld.param.u64 	%rd8, [_Z12remove_nodesPiS_S_S_PKii_param_4];
	ld.param.u32 	%r24, [_Z12remove_nodesPiS_S_S_PKii_param_5];
	cvta.to.global.u64 	%rd1, %rd10;
	cvta.to.global.u64 	%rd2, %rd11;
	cvta.to.global.u64 	%rd3, %rd9;
	mov.u32 	%r25, %ctaid.x;
	shl.b32 	%r26, %r25, 7;
	mov.u32 	%r27, %tid.x;
	add.s32 	%r1, %r26, %r27;
	setp.ge.s32 	%p1, %r1, %r24;
	@%p1 bra 	$L__BB0_28;
	cvta.to.global.u64 	%rd12, %rd8;
	mul.wide.s32 	%rd13, %r1, 4;
	add.s64 	%rd4, %rd3, %rd13;
	ld.global.u32 	%r28, [%rd4];
	ld.global.nc.u32 	%r29, [%rd12];
	setp.lt.s32 	%p2, %r28, 1;
	setp.gt.s32 	%p3, %r28, %r29;
	or.pred  	%p4, %p2, %p3;
	@%p4 bra 	$L__BB0_3;
	mov.b32 	%r30, 0;
	st.global.u32 	[%rd4], %r30;
$L__BB0_3:
	setp.le.s32 	%p5, %r28, %r29;
	@%p5 bra 	$L__BB0_28;
	setp.lt.s32 	%p6, %r1, 1;
	mov.b32 	%r45, 0;
	@%p6 bra 	$L__BB0_6;
	add.s32 	%r32, %r1, -1;
	mul.wide.u32 	%rd14, %r32, 4;
	add.s64 	%rd15, %rd2, %rd14;
	ld.global.u32 	%r45, [%rd15];
$L__BB0_6:
	add.s64 	%rd17, %rd2, %rd13;
	ld.global.u32 	%r6, [%rd17];
	setp.ge.s32 	%p7, %r45, %r6;
	@%p7 bra 	$L__BB0_28;
	sub.s32 	%r33, %r6, %r45;
	and.b32  	%r7, %r33, 3;
	setp.eq.s32 	%p8, %r7, 0;
	mov.u32 	%r48, %r45;
	@%p8 bra 	$L__BB0_13;
	neg.s32 	%r46, %r7;
	mov.u32 	%r48, %r45;
$L__BB0_9:
	.pragma "nounroll";
	mul.wide.s32 	%rd18, %r48, 4;
	add.s64 	%rd5, %rd1, %rd18;
	ld.global.u32 	%r11, [%rd5];
	setp.eq.s32 	%p9, %r11, -1;
	@%p9 bra 	$L__BB0_12;
	mul.wide.s32 	%rd19, %r11, 4;
	add.s64 	%rd20, %rd3, %rd19;
	ld.global.u32 	%r34, [%rd20];
	setp.gt.s32 	%p10, %r34, %r29;
	@%p10 bra 	$L__BB0_12;
	mov.b32 	%r35, -1;
	st.global.u32 	[%rd5], %r35;
$L__BB0_12:
	add.s32 	%r48, %r48, 1;
	add.s32 	%r46, %r46, 1;
	setp.ne.s32 	%p11, %r46, 0;
	@%p11 bra 	$L__BB0_9;
$L__BB0_13:
	sub.s32 	%r36, %r45, %r6;
	setp.gt.u32 	%p12, %r36, -4;
	@%p12 bra 	$L__BB0_28;
	sub.s32 	%r49, %r48, %r6;
	add.s64 	%rd6, %rd1, 8;
$L__BB0_15:
	mul.wide.s32 	%rd21, %r48, 4;
	add.s64 	%rd7, %rd6, %rd21;
	ld.global.u32 	%r18, [%rd7+-8];
	setp.eq.s32 	%p13, %r18, -1;
	@%p13 bra 	$L__BB0_18;
	mul.wide.s32 	%rd22, %r18, 4;
	add.s64 	%rd23, %rd3, %rd22;
	ld.global.u32 	%r37, [%rd23];
	setp.gt.s32 	%p14, %r37, %r29;
	@%p14 bra 	$L__BB0_18;
	mov.b32 	%r38, -1;
	st.global.u32 	[%rd7+-8], %r38;
$L__BB0_18:
	ld.global.u32 	%r19, [%rd7+-4];
	setp.eq.s32 	%p15, %r19, -1;
	@%p15 bra 	$L__BB0_21;
	mul.wide.s32 	%rd24, %r19, 4;
	add.s64 	%rd25, %rd3, %rd24;
	ld.global.u32 	%r39, [%rd25];
	setp.gt.s32 	%p16, %r39, %r29;
	@%p16 bra 	$L__BB0_21;
	mov.b32 	%r40, -1;
	st.global.u32 	[%rd7+-4], %r40;
$L__BB0_21:
	ld.global.u32 	%r20, [%rd7];
	setp.eq.s32 	%p17, %r20, -1;
	@%p17 bra 	$L__BB0_24;
	mul.wide.s32 	%rd26, %r20, 4;
	add.s64 	%rd27, %rd3, %rd26;
	ld.global.u32 	%r41, [%rd27];
	setp.gt.s32 	%p18, %r41, %r29;
	@%p18 bra 	$L__BB0_24;
	mov.b32 	%r42, -1;
	st.global.u32 	[%rd7], %r42;
$L__BB0_24:
	ld.global.u32 	%r21, [%rd7+4];
	setp.eq.s32 	%p19, %r21, -1;
	@%p19 bra 	$L__BB0_27;
	mul.wide.s32 	%rd28, %r21, 4;
	add.s64 	%rd29, %rd3, %rd28;
	ld.global.u32 	%r43, [%rd29];
	setp.gt.s32 	%p20, %r43, %r29;
	@%p20 bra 	$L__BB0_27;
	mov.b32 	%r44, -1;
	st.global.u32 	[%rd7+4], %r44;
$L__BB0_27:
	add.s32 	%r48, %r48, 4;
	add.s32 	%r49, %r49, 4;
	setp.ne.s32 	%p21, %r49, 0;
	@%p21 bra 	$L__BB0_15;
$L__BB0_28:
	ret;

}


// ===== COMPILED SASS (sm_100) =====

	.target	sm_100

	.elftype	@"ET_EXEC"


//--------------------- .note.nv.tkinfo           --------------------------
	.section	.note.nv.tkinfo,"",@"SHT_NOTE"
	.sectionflags	@"SHF_NOTE_NV_TKINFO"
	.tkinfo
        /*0018*/ 	.word	0x00000002
        /*0030*/ 	.string	""
        /*0030*/ 	.string	"ptxas"
        /*0030*/ 	.string	"Cuda compilation tools, release 13.0, V13.0.88"
        /*0030*/ 	.string	"Build cuda_13.0.r13.0/compiler.36424714_0"
        /*0030*/ 	.string	"-arch sm_100 -m 64 "



//--------------------- .note.nv.cuinfo           --------------------------
	.section	.note.nv.cuinfo,"",@"SHT_NOTE"
	.sectionflags	@"SHF_NOTE_NV_CUINFO"
        /*0018*/ 	.short	0x0002
        /*001a*/ 	.short	0x0064
        /*001c*/ 	.short	0x0082
	.zero		2


//--------------------- .nv.info                  --------------------------
	.section	.nv.info,"",@"SHT_CUDA_INFO"
	.align	4


	//----- nvinfo : EIATTR_REGCOUNT
	.align		4
        /*0000*/ 	.byte	0x04, 0x2f
        /*0002*/ 	.short	(.L_1 - .L_0)
	.align		4
.L_0:
        /*0004*/ 	.word	index@(_Z12remove_nodesPiS_S_S_PKii)
        /*0008*/ 	.word	0x00000014


	//----- nvinfo : EIATTR_FRAME_SIZE
	.align		4
.L_1:
        /*000c*/ 	.byte	0x04, 0x11
        /*000e*/ 	.short	(.L_3 - .L_2)
	.align		4
.L_2:
        /*0010*/ 	.word	index@(_Z12remove_nodesPiS_S_S_PKii)
        /*0014*/ 	.word	0x00000000


	//----- nvinfo : EIATTR_MIN_STACK_SIZE
	.align		4
.L_3:
        /*0018*/ 	.byte	0x04, 0x12
        /*001a*/ 	.short	(.L_5 - .L_4)
	.align		4
.L_4:
        /*001c*/ 	.word	index@(_Z12remove_nodesPiS_S_S_PKii)
        /*0020*/ 	.word	0x00000000
.L_5:


//--------------------- .nv.compat                --------------------------
	.section	.nv.compat,"",@"SHT_CUDA_COMPAT_INFO"
	.align	4
        /*0000*/ 	.byte	0x02, 0x09, 0x00, 0x00, 0x02, 0x02, 0x01, 0x00, 0x02, 0x05, 0x05, 0x00, 0x03, 0x07, 0x01, 0x01
        /*0010*/ 	.byte	0x02, 0x03, 0x00, 0x00, 0x02, 0x06, 0x01, 0x00, 0x04, 0x0b, 0x08, 0x00, 0x09, 0x00, 0x00, 0x00
        /*0020*/ 	.byte	0x00, 0x00, 0x00, 0x00


//--------------------- .nv.info._Z12remove_nodesPiS_S_S_PKii --------------------------
	.section	.nv.info._Z12remove_nodesPiS_S_S_PKii,"",@"SHT_CUDA_INFO"
	.sectionflags	@""
	.align	4


	//----- nvinfo : EIATTR_CUDA_API_VERSION
	.align		4
        /*0000*/ 	.byte	0x04, 0x37
        /*0002*/ 	.short	(.L_7 - .L_6)
.L_6:
        /*0004*/ 	.word	0x00000082


	//----- nvinfo : EIATTR_KPARAM_INFO
	.align		4
.L_7:
        /*0008*/ 	.byte	0x04, 0x17
        /*000a*/ 	.short	(.L_9 - .L_8)
.L_8:
        /*000c*/ 	.word	0x00000000
        /*0010*/ 	.short	0x0005
        /*0012*/ 	.short	0x0028
        /*0014*/ 	.byte	0x00, 0xf0, 0x11, 0x00


	//----- nvinfo : EIATTR_KPARAM_INFO
	.align		4
.L_9:
        /*0018*/ 	.byte	0x04, 0x17
        /*001a*/ 	.short	(.L_11 - .L_10)
.L_10:
        /*001c*/ 	.word	0x00000000
        /*0020*/ 	.short	0x0004
        /*0022*/ 	.short	0x0020
        /*0024*/ 	.byte	0x00, 0xf5, 0x21, 0x00


	//----- nvinfo : EIATTR_KPARAM_INFO
	.align		4
.L_11:
        /*0028*/ 	.byte	0x04, 0x17
        /*002a*/ 	.short	(.L_13 - .L_12)
.L_12:
        /*002c*/ 	.word	0x00000000
        /*0030*/ 	.short	0x0003
        /*0032*/ 	.short	0x0018
        /*0034*/ 	.byte	0x00, 0xf5, 0x21, 0x00


	//----- nvinfo : EIATTR_KPARAM_INFO
	.align		4
.L_13:
        /*0038*/ 	.byte	0x04, 0x17
        /*003a*/ 	.short	(.L_15 - .L_14)
.L_14:
        /*003c*/ 	.word	0x00000000
        /*0040*/ 	.short	0x0002
        /*0042*/ 	.short	0x0010
        /*0044*/ 	.byte	0x00, 0xf5, 0x21, 0x00


	//----- nvinfo : EIATTR_KPARAM_INFO
	.align		4
.L_15:
        /*0048*/ 	.byte	0x04, 0x17
        /*004a*/ 	.short	(.L_17 - .L_16)
.L_16:
        /*004c*/ 	.word	0x00000000
        /*0050*/ 	.short	0x0001
        /*0052*/ 	.short	0x0008
        /*0054*/ 	.byte	0x00, 0xf5, 0x21, 0x00


	//----- nvinfo : EIATTR_KPARAM_INFO
	.align		4
.L_17:
        /*0058*/ 	.byte	0x04, 0x17
        /*005a*/ 	.short	(.L_19 - .L_18)
.L_18:
        /*005c*/ 	.word	0x00000000
        /*0060*/ 	.short	0x0000
        /*0062*/ 	.short	0x0000
        /*0064*/ 	.byte	0x00, 0xf5, 0x21, 0x00


	//----- nvinfo : EIATTR_SPARSE_MMA_MASK
	.align		4
.L_19:
        /*0068*/ 	.byte	0x03, 0x50
        /*006a*/ 	.short	0x0000


	//----- nvinfo : EIATTR_MAXREG_COUNT
	.align		4
        /*006c*/ 	.byte	0x03, 0x1b
        /*006e*/ 	.short	0x00ff


	//----- nvinfo : EIATTR_MERCURY_ISA_VERSION
	.align		4
        /*0070*/ 	.byte	0x03, 0x5f
        /*0072*/ 	.short	0x0101


	//----- nvinfo : EIATTR_VRC_CTA_INIT_COUNT
	.align		4
        /*0074*/ 	.byte	0x02, 0x4a
	.zero		1
	.zero		1


	//----- nvinfo : EIATTR_EXIT_INSTR_OFFSETS
	.align		4
        /*0078*/ 	.byte	0x04, 0x1c
        /*007a*/ 	.short	(.L_21 - .L_20)


	//   ....[0]....
.L_20:
        /*007c*/ 	.word	0x00000060


	//   ....[1]....
        /*0080*/ 	.word	0x00000110


	//   ....[2]....
        /*0084*/ 	.word	0x000001b0


	//   ....[3]....
        /*0088*/ 	.word	0x00000370


	//   ....[4]....
        /*008c*/ 	.word	0x000006c0


	//----- nvinfo : EIATTR_CRS_STACK_SIZE
	.align		4
.L_21:
        /*0090*/ 	.byte	0x04, 0x1e
        /*0092*/ 	.short	(.L_23 - .L_22)
.L_22:
        /*0094*/ 	.word	0x00000000


	//----- nvinfo : EIATTR_CBANK_PARAM_SIZE
	.align		4
.L_23:
        /*0098*/ 	.byte	0x03, 0x19
        /*009a*/ 	.short	0x002c


	//----- nvinfo : EIATTR_PARAM_CBANK
	.align		4
        /*009c*/ 	.byte	0x04, 0x0a
        /*009e*/ 	.short	(.L_25 - .L_24)
	.align		4
.L_24:
        /*00a0*/ 	.word	index@(.nv.constant0._Z12remove_nodesPiS_S_S_PKii)
        /*00a4*/ 	.short	0x0380
        /*00a6*/ 	.short	0x002c


	//----- nvinfo : EIATTR_SW_WAR
	.align		4
.L_25:
        /*00a8*/ 	.byte	0x04, 0x36
        /*00aa*/ 	.short	(.L_27 - .L_26)
.L_26:
        /*00ac*/ 	.word	0x00000008
.L_27:


//--------------------- .nv.callgraph             --------------------------
	.section	.nv.callgraph,"",@"SHT_CUDA_CALLGRAPH"
	.align	4
	.sectionentsize	8
	.align		4
        /*0000*/ 	.word	0x00000000
	.align		4
        /*0004*/ 	.word	0xffffffff
	.align		4
        /*0008*/ 	.word	0x00000000
	.align		4
        /*000c*/ 	.word	0xfffffffe
	.align		4
        /*0010*/ 	.word	0x00000000
	.align		4
        /*0014*/ 	.word	0xfffffffd
	.align		4
        /*0018*/ 	.word	0x00000000
	.align		4
        /*001c*/ 	.word	0xfffffffc


//--------------------- .text._Z12remove_nodesPiS_S_S_PKii --------------------------
	.section	.text._Z12remove_nodesPiS_S_S_PKii,"ax",@progbits
	.align	128
        .global         _Z12remove_nodesPiS_S_S_PKii
        .type           _Z12remove_nodesPiS_S_S_PKii,@function
        .size           _Z12remove_nodesPiS_S_S_PKii,(.L_x_15 - _Z12remove_nodesPiS_S_S_PKii)
        .other          _Z12remove_nodesPiS_S_S_PKii,@"STO_CUDA_ENTRY STV_DEFAULT"
_Z12remove_nodesPiS_S_S_PKii:
.text._Z12remove_nodesPiS_S_S_PKii:
[----:B------:R-:W-:Y:S01]  /*0000*/  LDC R1, c[0x0][0x37c] ;  /* 0x0000df00ff017b82 */ /* 0x000fe20000000800 */
[----:B------:R-:W0:Y:S01]  /*0010*/  S2R R7, SR_CTAID.X ;  /* 0x0000000000077919 */ /* 0x000e220000002500 */
[----:B------:R-:W1:Y:S01]  /*0020*/  LDCU UR4, c[0x0][0x3a8] ;  /* 0x00007500ff0477ac */ /* 0x000e620008000800 */
[----:B------:R-:W0:Y:S02]  /*0030*/  S2R R0, SR_TID.X ;  /* 0x0000000000007919 */ /* 0x000e240000002100 */
[----:B0-----:R-:W-:-:S05]  /*0040*/  IMAD R7, R7, 0x80, R0 ;  /* 0x0000008007077824 */ /* 0x001fca00078e0200 */
[----:B-1----:R-:W-:-:S13]  /*0050*/  ISETP.GE.AND P0, PT, R7, UR4, PT ;  /* 0x0000000407007c0c */ /* 0x002fda000bf06270 */
[----:B------:R-:W-:Y:S05]  /*0060*/  @P0 EXIT ;  /* 0x000000000000094d */ /* 0x000fea0003800000 */
[----:B------:R-:W0:Y:S01]  /*0070*/  LDC.64 R2, c[0x0][0x380] ;  /* 0x0000e000ff027b82 */ /* 0x000e220000000a00 */
[----:B------:R-:W1:Y:S07]  /*0080*/  LDCU.64 UR6, c[0x0][0x358] ;  /* 0x00006b00ff0677ac */ /* 0x000e6e0008000a00 */
[----:B------:R-:W2:Y:S01]  /*0090*/  LDC.64 R4, c[0x0][0x3a0] ;  /* 0x0000e800ff047b82 */ /* 0x000ea20000000a00 */
[----:B0-----:R-:W-:-:S05]  /*00a0*/  IMAD.WIDE R2, R7, 0x4, R2 ;  /* 0x0000000407027825 */ /* 0x001fca00078e0202 */
[----:B-1----:R-:W3:Y:S04]  /*00b0*/  LDG.E R9, desc[UR6][R2.64] ;  /* 0x0000000602097981 */ /* 0x002ee8000c1e1900 */
[----:B--2---:R-:W3:Y:S02]  /*00c0*/  LDG.E.CONSTANT R0, desc[UR6][R4.64] ;  /* 0x0000000604007981 */ /* 0x004ee4000c1e9900 */
[CC--:B---3--:R-:W-:Y:S02]  /*00d0*/  ISETP.GT.AND P0, PT, R9.reuse, R0.reuse, PT ;  /* 0x000000000900720c */ /* 0x0c8fe40003f04270 */
[C---:B------:R-:W-:Y:S02]  /*00e0*/  ISETP.GT.AND P1, PT, R9.reuse, R0, PT ;  /* 0x000000000900720c */ /* 0x040fe40003f24270 */
[----:B------:R-:W-:-:S13]  /*00f0*/  ISETP.LT.OR P0, PT, R9, 0x1, P0 ;  /* 0x000000010900780c */ /* 0x000fda0000701670 */
[----:B------:R0:W-:Y:S01]  /*0100*/  @!P0 STG.E desc[UR6][R2.64], RZ ;  /* 0x000000ff02008986 */ /* 0x0001e2000c101906 */
[----:B------:R-:W-:Y:S05]  /*0110*/  @!P1 EXIT ;  /* 0x000000000000994d */ /* 0x000fea0003800000 */
[----:B0-----:R-:W0:Y:S01]  /*0120*/  LDC.64 R2, c[0x0][0x398] ;  /* 0x0000e600ff027b82 */ /* 0x001e220000000a00 */
[----:B------:R-:W-:Y:S01]  /*0130*/  ISETP.GE.AND P0, PT, R7, 0x1, PT ;  /* 0x000000010700780c */ /* 0x000fe20003f06270 */
[----:B------:R-:W-:-:S12]  /*0140*/  IMAD.MOV.U32 R12, RZ, RZ, RZ ;  /* 0x000000ffff0c7224 */ /* 0x000fd800078e00ff */
[C---:B------:R-:W-:Y:S02]  /*0150*/  @P0 VIADD R9, R7.reuse, 0xffffffff ;  /* 0xffffffff07090836 */ /* 0x040fe40000000000 */
[----:B0-----:R-:W-:-:S04]  /*0160*/  IMAD.WIDE R4, R7, 0x4, R2 ;  /* 0x0000000407047825 */ /* 0x001fc800078e0202 */
[----:B------:R-:W-:Y:S01]  /*0170*/  @P0 IMAD.WIDE.U32 R2, R9, 0x4, R2 ;  /* 0x0000000409020825 */ /* 0x000fe200078e0002 */
[----:B------:R-:W2:Y:S04]  /*0180*/  LDG.E R13, desc[UR6][R4.64] ;  /* 0x00000006040d7981 */ /* 0x000ea8000c1e1900 */
[----:B------:R-:W2:Y:S02]  /*0190*/  @P0 LDG.E R12, desc[UR6][R2.64] ;  /* 0x00000006020c0981 */ /* 0x000ea4000c1e1900 */
[----:B--2---:R-:W-:-:S13]  /*01a0*/  ISETP.GE.AND P0, PT, R12, R13, PT ;  /* 0x0000000d0c00720c */ /* 0x004fda0003f06270 */
[----:B------:R-:W-:Y:S05]  /*01b0*/  @P0 EXIT ;  /* 0x000000000000094d */ /* 0x000fea0003800000 */
[----:B------:R-:W-:Y:S01]  /*01c0*/  IADD3 R2, PT, PT, R13, -R12, RZ ;  /* 0x8000000c0d027210 */ /* 0x000fe20007ffe0ff */
[----:B------:R-:W-:Y:S03]  /*01d0*/  BSSY.RECONVERGENT B0, `(.L_x_0) ;  /* 0x0000017000007945 */ /* 0x000fe60003800200 */
[----:B------:R-:W-:Y:S01]  /*01e0*/  LOP3.LUT P0, R3, R2, 0x3, RZ, 0xc0, !PT ;  /* 0x0000000302037812 */ /* 0x000fe2000780c0ff */
[----:B------:R-:W-:-:S12]  /*01f0*/  IMAD.MOV.U32 R2, RZ, RZ, R12 ;  /* 0x000000ffff027224 */ /* 0x000fd800078e000c */
[----:B------:R-:W-:Y:S05]  /*0200*/  @!P0 BRA `(.L_x_1) ;  /* 0x00000000004c8947 */ /* 0x000fea0003800000 */
[----:B------:R-:W0:Y:S01]  /*0210*/  LDC.64 R10, c[0x0][0x380] ;  /* 0x0000e000ff0a7b82 */ /* 0x000e220000000a00 */
[----:B------:R-:W-:Y:S01]  /*0220*/  IMAD.MOV R3, RZ, RZ, -R3 ;  /* 0x000000ffff037224 */ /* 0x000fe200078e0a03 */
[----:B------:R-:W-:-:S06]  /*0230*/  MOV R2, R12 ;  /* 0x0000000c00027202 */ /* 0x000fcc0000000f00 */
[----:B------:R-:W1:Y:S02]  /*0240*/  LDC.64 R6, c[0x0][0x390] ;  /* 0x0000e400ff067b82 */ /* 0x000e640000000a00 */
.L_x_4:
[----:B-1----:R-:W-:-:S05]  /*0250*/  IMAD.WIDE R8, R2, 0x4, R6 ;  /* 0x0000000402087825 */ /* 0x002fca00078e0206 */
[----:B------:R-:W2:Y:S01]  /*0260*/  LDG.E R5, desc[UR6][R8.64] ;  /* 0x0000000608057981 */ /* 0x000ea2000c1e1900 */
[----:B------:R-:W-:Y:S01]  /*0270*/  VIADD R3, R3, 0x1 ;  /* 0x0000000103037836 */ /* 0x000fe20000000000 */
[----:B------:R-:W-:Y:S04]  /*0280*/  BSSY.RECONVERGENT B1, `(.L_x_2) ;  /* 0x0000009000017945 */ /* 0x000fe80003800200 */
[----:B------:R-:W-:Y:S02]  /*0290*/  ISETP.NE.AND P1, PT, R3, RZ, PT ;  /* 0x000000ff0300720c */ /* 0x000fe40003f25270 */
[----:B--2---:R-:W-:-:S13]  /*02a0*/  ISETP.NE.AND P0, PT, R5, -0x1, PT ;  /* 0xffffffff0500780c */ /* 0x004fda0003f05270 */
[----:B------:R-:W-:Y:S05]  /*02b0*/  @!P0 BRA `(.L_x_3) ;  /* 0x0000000000148947 */ /* 0x000fea0003800000 */
[----:B0-----:R-:W-:-:S06]  /*02c0*/  IMAD.WIDE R4, R5, 0x4, R10 ;  /* 0x0000000405047825 */ /* 0x001fcc00078e020a */
[----:B------:R-:W2:Y:S02]  /*02d0*/  LDG.E R5, desc[UR6][R4.64] ;  /* 0x0000000604057981 */ /* 0x000ea4000c1e1900 */
[----:B--2---:R-:W-:-:S13]  /*02e0*/  ISETP.GT.AND P0, PT, R5, R0, PT ;  /* 0x000000000500720c */ /* 0x004fda0003f04270 */
[----:B------:R-:W-:-:S05]  /*02f0*/  @!P0 IMAD.MOV.U32 R15, RZ, RZ, -0x1 ;  /* 0xffffffffff0f8424 */ /* 0x000fca00078e00ff */
[----:B------:R1:W-:Y:S02]  /*0300*/  @!P0 STG.E desc[UR6][R8.64], R15 ;  /* 0x0000000f08008986 */ /* 0x0003e4000c101906 */
.L_x_3:
[----:B------:R-:W-:Y:S05]  /*0310*/  BSYNC.RECONVERGENT B1 ;  /* 0x0000000000017941 */ /* 0x000fea0003800200 */
.L_x_2:
[----:B------:R-:W-:Y:S01]  /*0320*/  IADD3 R2, PT, PT, R2, 0x1, RZ ;  /* 0x0000000102027810 */ /* 0x000fe20007ffe0ff */
[----:B------:R-:W-:Y:S06]  /*0330*/  @P1 BRA `(.L_x_4) ;  /* 0xfffffffc00c41947 */ /* 0x000fec000383ffff */
.L_x_1:
[----:B------:R-:W-:Y:S05]  /*0340*/  BSYNC.RECONVERGENT B0 ;  /* 0x0000000000007941 */ /* 0x000fea0003800200 */
.L_x_0:
[----:B------:R-:W-:-:S05]  /*0350*/  IMAD.IADD R3, R12, 0x1, -R13 ;  /* 0x000000010c037824 */ /* 0x000fca00078e0a0d */
[----:B------:R-:W-:-:S13]  /*0360*/  ISETP.GT.U32.AND P0, PT, R3, -0x4, PT ;  /* 0xfffffffc0300780c */ /* 0x000fda0003f04070 */
[----:B------:R-:W-:Y:S05]  /*0370*/  @P0 EXIT ;  /* 0x000000000000094d */ /* 0x000fea0003800000 */
[----:B------:R-:W2:Y:S01]  /*0380*/  LDC.64 R4, c[0x0][0x380] ;  /* 0x0000e000ff047b82 */ /* 0x000ea20000000a00 */
[----:B------:R-:W3:Y:S01]  /*0390*/  LDCU.64 UR4, c[0x0][0x390] ;  /* 0x00007200ff0477ac */ /* 0x000ee20008000a00 */
[----:B------:R-:W-:Y:S01]  /*03a0*/  IMAD.IADD R13, R2, 0x1, -R13 ;  /* 0x00000001020d7824 */ /* 0x000fe200078e0a0d */
[----:B---3--:R-:W-:-:S04]  /*03b0*/  UIADD3 UR4, UP0, UPT, UR4, 0x8, URZ ;  /* 0x0000000804047890 */ /* 0x008fc8000ff1e0ff */
[----:B------:R-:W-:-:S12]  /*03c0*/  UIADD3.X UR5, UPT, UPT, URZ, UR5, URZ, UP0, !UPT ;  /* 0x00000005ff057290 */ /* 0x000fd800087fe4ff */
.L_x_13:
[----:B0123--:R-:W-:Y:S01]  /*03d0*/  MOV R6, UR4 ;  /* 0x0000000400067c02 */ /* 0x00ffe20008000f00 */
[----:B------:R-:W-:-:S04]  /*03e0*/  IMAD.U32 R7, RZ, RZ, UR5 ;  /* 0x00000005ff077e24 */ /* 0x000fc8000f8e00ff */
[----:B------:R-:W-:-:S05]  /*03f0*/  IMAD.WIDE R6, R2, 0x4, R6 ;  /* 0x0000000402067825 */ /* 0x000fca00078e0206 */
[----:B-1----:R-:W3:Y:S04]  /*0400*/  LDG.E R9, desc[UR6][R6.64+-0x8] ;  /* 0xfffff80606097981 */ /* 0x002ee8000c1e1900 */
[----:B------:R-:W4:Y:S04]  /*0410*/  LDG.E R3, desc[UR6][R6.64+-0x4] ;  /* 0xfffffc0606037981 */ /* 0x000f28000c1e1900 */
[----:B0-----:R-:W5:Y:S04]  /*0420*/  LDG.E R11, desc[UR6][R6.64] ;  /* 0x00000006060b7981 */ /* 0x001f68000c1e1900 */
[----:B------:R-:W2:Y:S01]  /*0430*/  LDG.E R15, desc[UR6][R6.64+0x4] ;  /* 0x00000406060f7981 */ /* 0x000ea2000c1e1900 */
[----:B------:R-:W-:Y:S01]  /*0440*/  VIADD R13, R13, 0x4 ;  /* 0x000000040d0d7836 */ /* 0x000fe20000000000 */
[----:B------:R-:W-:Y:S04]  /*0450*/  BSSY.RECONVERGENT B0, `(.L_x_5) ;  /* 0x000000c000007945 */ /* 0x000fe80003800200 */
[----:B------:R-:W-:-:S02]  /*0460*/  ISETP.NE.AND P0, PT, R13, RZ, PT ;  /* 0x000000ff0d00720c */ /* 0x000fc40003f05270 */
[----:B---3--:R-:W-:Y:S02]  /*0470*/  ISETP.NE.AND P4, PT, R9, -0x1, PT ;  /* 0xffffffff0900780c */ /* 0x008fe40003f85270 */
[----:B----4-:R-:W-:Y:S02]  /*0480*/  ISETP.NE.AND P1, PT, R3, -0x1, PT ;  /* 0xffffffff0300780c */ /* 0x010fe40003f25270 */
[----:B-----5:R-:W-:Y:S02]  /*0490*/  ISETP.NE.AND P2, PT, R11, -0x1, PT ;  /* 0xffffffff0b00780c */ /* 0x020fe40003f45270 */
[----:B--2---:R-:W-:-:S07]  /*04a0*/  ISETP.NE.AND P3, PT, R15, -0x1, PT ;  /* 0xffffffff0f00780c */ /* 0x004fce0003f65270 */
[----:B------:R-:W-:Y:S06]  /*04b0*/  @!P4 BRA `(.L_x_6) ;  /* 0x000000000014c947 */ /* 0x000fec0003800000 */
[----:B------:R-:W-:-:S06]  /*04c0*/  IMAD.WIDE R8, R9, 0x4, R4 ;  /* 0x0000000409087825 */ /* 0x000fcc00078e0204 */
[----:B------:R-:W2:Y:S02]  /*04d0*/  LDG.E R9, desc[UR6][R8.64] ;  /* 0x0000000608097981 */ /* 0x000ea4000c1e1900 */
[----:B--2---:R-:W-:-:S13]  /*04e0*/  ISETP.GT.AND P4, PT, R9, R0, PT ;  /* 0x000000000900720c */ /* 0x004fda0003f84270 */
[----:B------:R-:W-:-:S05]  /*04f0*/  @!P4 MOV R17, 0xffffffff ;  /* 0xffffffff0011c802 */ /* 0x000fca0000000f00 */
[----:B------:R0:W-:Y:S02]  /*0500*/  @!P4 STG.E desc[UR6][R6.64+-0x8], R17 ;  /* 0xfffff8110600c986 */ /* 0x0001e4000c101906 */
.L_x_6:
[----:B------:R-:W-:Y:S05]  /*0510*/  BSYNC.RECONVERGENT B0 ;  /* 0x0000000000007941 */ /* 0x000fea0003800200 */
.L_x_5:
[----:B------:R-:W-:Y:S04]  /*0520*/  BSSY.RECONVERGENT B0, `(.L_x_7) ;  /* 0x0000007000007945 */ /* 0x000fe80003800200 */
[----:B------:R-:W-:Y:S05]  /*0530*/  @!P1 BRA `(.L_x_8) ;  /* 0x0000000000149947 */ /* 0x000fea0003800000 */
[----:B------:R-:W-:-:S06]  /*0540*/  IMAD.WIDE R8, R3, 0x4, R4 ;  /* 0x0000000403087825 */ /* 0x000fcc00078e0204 */
[----:B------:R-:W2:Y:S02]  /*0550*/  LDG.E R9, desc[UR6][R8.64] ;  /* 0x0000000608097981 */ /* 0x000ea4000c1e1900 */
[----:B--2---:R-:W-:-:S13]  /*0560*/  ISETP.GT.AND P1, PT, R9, R0, PT ;  /* 0x000000000900720c */ /* 0x004fda0003f24270 */
[----:B------:R-:W-:-:S05]  /*0570*/  @!P1 IMAD.MOV.U32 R3, RZ, RZ, -0x1 ;  /* 0xffffffffff039424 */ /* 0x000fca00078e00ff */
[----:B------:R1:W-:Y:S02]  /*0580*/  @!P1 STG.E desc[UR6][R6.64+-0x4], R3 ;  /* 0xfffffc0306009986 */ /* 0x0003e4000c101906 */
.L_x_8:
[----:B------:R-:W-:Y:S05]  /*0590*/  BSYNC.RECONVERGENT B0 ;  /* 0x0000000000007941 */ /* 0x000fea0003800200 */
.L_x_7:
[----:B------:R-:W-:Y:S04]  /*05a0*/  BSSY.RECONVERGENT B0, `(.L_x_9) ;  /* 0x0000007000007945 */ /* 0x000fe80003800200 */
[----:B------:R-:W-:Y:S05]  /*05b0*/  @!P2 BRA `(.L_x_10) ;  /* 0x000000000014a947 */ /* 0x000fea0003800000 */
[----:B------:R-:W-:-:S06]  /*05c0*/  IMAD.WIDE R8, R11, 0x4, R4 ;  /* 0x000000040b087825 */ /* 0x000fcc00078e0204 */
[----:B------:R-:W2:Y:S02]  /*05d0*/  LDG.E R9, desc[UR6][R8.64] ;  /* 0x0000000608097981 */ /* 0x000ea4000c1e1900 */
[----:B--2---:R-:W-:-:S13]  /*05e0*/  ISETP.GT.AND P1, PT, R9, R0, PT ;  /* 0x000000000900720c */ /* 0x004fda0003f24270 */
[----:B-1----:R-:W-:-:S05]  /*05f0*/  @!P1 IMAD.MOV.U32 R3, RZ, RZ, -0x1 ;  /* 0xffffffffff039424 */ /* 0x002fca00078e00ff */
[----:B------:R2:W-:Y:S02]  /*0600*/  @!P1 STG.E desc[UR6][R6.64], R3 ;  /* 0x0000000306009986 */ /* 0x0005e4000c101906 */
.L_x_10:
[----:B------:R-:W-:Y:S05]  /*0610*/  BSYNC.RECONVERGENT B0 ;  /* 0x0000000000007941 */ /* 0x000fea0003800200 */
.L_x_9:
[----:B------:R-:W-:Y:S04]  /*0620*/  BSSY.RECONVERGENT B0, `(.L_x_11) ;  /* 0x0000007000007945 */ /* 0x000fe80003800200 */
[----:B------:R-:W-:Y:S05]  /*0630*/  @!P3 BRA `(.L_x_12) ;  /* 0x000000000014b947 */ /* 0x000fea0003800000 */
[----:B------:R-:W-:-:S06]  /*0640*/  IMAD.WIDE R8, R15, 0x4, R4 ;  /* 0x000000040f087825 */ /* 0x000fcc00078e0204 */
[----:B------:R-:W3:Y:S02]  /*0650*/  LDG.E R9, desc[UR6][R8.64] ;  /* 0x0000000608097981 */ /* 0x000ee4000c1e1900 */
[----:B---3--:R-:W-:-:S13]  /*0660*/  ISETP.GT.AND P1, PT, R9, R0, PT ;  /* 0x000000000900720c */ /* 0x008fda0003f24270 */
[----:B-12---:R-:W-:-:S05]  /*0670*/  @!P1 MOV R3, 0xffffffff ;  /* 0xffffffff00039802 */ /* 0x006fca0000000f00 */
[----:B------:R3:W-:Y:S02]  /*0680*/  @!P1 STG.E desc[UR6][R6.64+0x4], R3 ;  /* 0x0000040306009986 */ /* 0x0007e4000c101906 */
.L_x_12:
[----:B------:R-:W-:Y:S05]  /*0690*/  BSYNC.RECONVERGENT B0 ;  /* 0x0000000000007941 */ /* 0x000fea0003800200 */
.L_x_11:
[----:B------:R-:W-:Y:S01]  /*06a0*/  VIADD R2, R2, 0x4 ;  /* 0x0000000402027836 */ /* 0x000fe20000000000 */
[----:B------:R-:W-:Y:S06]  /*06b0*/  @P0 BRA `(.L_x_13) ;  /* 0xfffffffc00440947 */ /* 0x000fec000383ffff */
[----:B------:R-:W-:Y:S05]  /*06c0*/  EXIT ;  /* 0x000000000000794d */ /* 0x000fea0003800000 */
.L_x_14:
[----:B------:R-:W-:-:S00]  /*06d0*/  BRA `(.L_x_14) ;  /* 0xfffffffc00fc7947 */ /* 0x000fc0000383ffff */
[----:B------:R-:W-:-:S00]  /*06e0*/  NOP ;  /* 0x0000000000007918 */ /* 0x000fc00000000000 */
        /* <DEDUP_REMOVED lines=9> */
.L_x_15:


//--------------------- .nv.shared.reserved.0     --------------------------
	.section	.nv.shared.reserved.0,"aw",@nobits
	.weak		__nv_reservedSMEM_offset_0_alias
	.size		__nv_reservedSMEM_offset_0_alias, 0, 64
	.other		__nv_reservedSMEM_offset_0_alias,@"STO_CUDA_RESERVED_SHARED STV_DEFAULT"
__nv_reservedSMEM_offset_0_alias:
	.zero		0
	.zero		64


//--------------------- .nv.constant0._Z12remove_nodesPiS_S_S_PKii --------------------------
	.section	.nv.constant0._Z12remove_nodesPiS_S_S_PKii,"a",@progbits
	.sectionflags	@""
	.align	4
.nv.constant0._Z12remove_nodesPiS_S_S_PKii:
	.zero		940


//--------------------- SYMBOLS --------------------------

	.type		.nv.reservedSmem.offset0,@object
	.size		.nv.reservedSmem.offset0,0x4
